//
// Generated by NVIDIA NVVM Compiler
//
// Compiler Build ID: CL-36424714
// Cuda compilation tools, release 13.0, V13.0.88
// Based on NVVM 20.0.0
//

.version 9.0
.target sm_100
.address_size 64

	// .globl	_Z11fill_kernelPfif

.visible .entry _Z11fill_kernelPfif(
	.param .u64 .ptr .align 1 _Z11fill_kernelPfif_param_0,
	.param .u32 _Z11fill_kernelPfif_param_1,
	.param .f32 _Z11fill_kernelPfif_param_2
)
{
	.reg .pred 	%p<2>;
	.reg .b32 	%r<6>;
	.reg .b32 	%f<4>;
	.reg .b64 	%rd<5>;

	ld.param.u64 	%rd1, [_Z11fill_kernelPfif_param_0];
	ld.param.u32 	%r2, [_Z11fill_kernelPfif_param_1];
	ld.param.f32 	%f1, [_Z11fill_kernelPfif_param_2];
	mov.u32 	%r3, %ctaid.x;
	mov.u32 	%r4, %ntid.x;
	mov.u32 	%r5, %tid.x;
	mad.lo.s32 	%r1, %r3, %r4, %r5;
	setp.ge.s32 	%p1, %r1, %r2;
	@%p1 bra 	$L__BB0_2;
	cvta.to.global.u64 	%rd2, %rd1;
	cvt.rn.f32.s32 	%f2, %r1;
	add.f32 	%f3, %f1, %f2;
	mul.wide.s32 	%rd3, %r1, 4;
	add.s64 	%rd4, %rd2, %rd3;
	st.global.f32 	[%rd4], %f3;
$L__BB0_2:
	ret;

}
	// .globl	_Z13verify_kernelPfifPi
.visible .entry _Z13verify_kernelPfifPi(
	.param .u64 .ptr .align 1 _Z13verify_kernelPfifPi_param_0,
	.param .u32 _Z13verify_kernelPfifPi_param_1,
	.param .f32 _Z13verify_kernelPfifPi_param_2,
	.param .u64 .ptr .align 1 _Z13verify_kernelPfifPi_param_3
)
{
	.reg .pred 	%p<3>;
	.reg .b32 	%r<7>;
	.reg .b32 	%f<5>;
	.reg .b64 	%rd<7>;

	ld.param.u64 	%rd1, [_Z13verify_kernelPfifPi_param_0];
	ld.param.u32 	%r2, [_Z13verify_kernelPfifPi_param_1];
	ld.param.f32 	%f1, [_Z13verify_kernelPfifPi_param_2];
	ld.param.u64 	%rd2, [_Z13verify_kernelPfifPi_param_3];
	mov.u32 	%r3, %ctaid.x;
	mov.u32 	%r4, %ntid.x;
	mov.u32 	%r5, %tid.x;
	mad.lo.s32 	%r1, %r3, %r4, %r5;
	setp.ge.s32 	%p1, %r1, %r2;
	@%p1 bra 	$L__BB1_3;
	cvta.to.global.u64 	%rd3, %rd1;
	cvt.rn.f32.s32 	%f2, %r1;
	add.f32 	%f3, %f1, %f2;
	mul.wide.s32 	%rd4, %r1, 4;
	add.s64 	%rd5, %rd3, %rd4;
	ld.global.f32 	%f4, [%rd5];
	setp.eq.f32 	%p2, %f4, %f3;
	@%p2 bra 	$L__BB1_3;
	cvta.to.global.u64 	%rd6, %rd2;
	atom.global.add.u32 	%r6, [%rd6], 1;
$L__BB1_3:
	ret;

}


// ===== COMPILED SASS (sm_100) =====

	.target	sm_100

	.elftype	@"ET_EXEC"


//--------------------- .note.nv.tkinfo           --------------------------
	.section	.note.nv.tkinfo,"",@"SHT_NOTE"
	.sectionflags	@"SHF_NOTE_NV_TKINFO"
	.tkinfo
        /*0018*/ 	.word	0x00000002
        /*0030*/ 	.string	""
        /*0030*/ 	.string	"ptxas"
        /*0030*/ 	.string	"Cuda compilation tools, release 13.0, V13.0.88"
        /*0030*/ 	.string	"Build cuda_13.0.r13.0/compiler.36424714_0"
        /*0030*/ 	.string	"-arch sm_100 -m 64 "



//--------------------- .note.nv.cuinfo           --------------------------
	.section	.note.nv.cuinfo,"",@"SHT_NOTE"
	.sectionflags	@"SHF_NOTE_NV_CUINFO"
        /*0018*/ 	.short	0x0002
        /*001a*/ 	.short	0x0064
        /*001c*/ 	.short	0x0082
	.zero		2


//--------------------- .nv.info                  --------------------------
	.section	.nv.info,"",@"SHT_CUDA_INFO"
	.align	4


	//----- nvinfo : EIATTR_REGCOUNT
	.align		4
        /*0000*/ 	.byte	0x04, 0x2f
        /*0002*/ 	.short	(.L_1 - .L_0)
	.align		4
.L_0:
        /*0004*/ 	.word	index@(_Z11fill_kernelPfif)
        /*0008*/ 	.word	0x00000008


	//----- nvinfo : EIATTR_FRAME_SIZE
	.align		4
.L_1:
        /*000c*/ 	.byte	0x04, 0x11
        /*000e*/ 	.short	(.L_3 - .L_2)
	.align		4
.L_2:
        /*0010*/ 	.word	index@(_Z11fill_kernelPfif)
        /*0014*/ 	.word	0x00000000


	//----- nvinfo : EIATTR_REGCOUNT
	.align		4
.L_3:
        /*0018*/ 	.byte	0x04, 0x2f
        /*001a*/ 	.short	(.L_5 - .L_4)
	.align		4
.L_4:
        /*001c*/ 	.word	index@(_Z13verify_kernelPfifPi)
        /*0020*/ 	.word	0x00000008


	//----- nvinfo : EIATTR_FRAME_SIZE
	.align		4
.L_5:
        /*0024*/ 	.byte	0x04, 0x11
        /*0026*/ 	.short	(.L_7 - .L_6)
	.align		4
.L_6:
        /*0028*/ 	.word	index@(_Z13verify_kernelPfifPi)
        /*002c*/ 	.word	0x00000000


	//----- nvinfo : EIATTR_MIN_STACK_SIZE
	.align		4
.L_7:
        /*0030*/ 	.byte	0x04, 0x12
        /*0032*/ 	.short	(.L_9 - .L_8)
	.align		4
.L_8:
        /*0034*/ 	.word	index@(_Z13verify_kernelPfifPi)
        /*0038*/ 	.word	0x00000000


	//----- nvinfo : EIATTR_MIN_STACK_SIZE
	.align		4
.L_9:
        /*003c*/ 	.byte	0x04, 0x12
        /*003e*/ 	.short	(.L_11 - .L_10)
	.align		4
.L_10:
        /*0040*/ 	.word	index@(_Z11fill_kernelPfif)
        /*0044*/ 	.word	0x00000000
.L_11:


//--------------------- .nv.compat                --------------------------
	.section	.nv.compat,"",@"SHT_CUDA_COMPAT_INFO"
	.align	4
        /*0000*/ 	.byte	0x02, 0x09, 0x00, 0x00, 0x02, 0x02, 0x01, 0x00, 0x02, 0x05, 0x05, 0x00, 0x03, 0x07, 0x01, 0x01
        /*0010*/ 	.byte	0x02, 0x03, 0x00, 0x00, 0x02, 0x06, 0x01, 0x00, 0x04, 0x0b, 0x08, 0x00, 0x09, 0x00, 0x00, 0x00
        /*0020*/ 	.byte	0x00, 0x00, 0x00, 0x00


//--------------------- .nv.info._Z13verify_kernelPfifPi --------------------------
	.section	.nv.info._Z13verify_kernelPfifPi,"",@"SHT_CUDA_INFO"
	.sectionflags	@""
	.align	4


	//----- nvinfo : EIATTR_CUDA_API_VERSION
	.align		4
        /*0000*/ 	.byte	0x04, 0x37
        /*0002*/ 	.short	(.L_13 - .L_12)
.L_12:
        /*0004*/ 	.word	0x00000082


	//----- nvinfo : EIATTR_KPARAM_INFO
	.align		4
.L_13:
        /*0008*/ 	.byte	0x04, 0x17
        /*000a*/ 	.short	(.L_15 - .L_14)
.L_14:
        /*000c*/ 	.word	0x00000000
        /*0010*/ 	.short	0x0003
        /*0012*/ 	.short	0x0010
        /*0014*/ 	.byte	0x00, 0xf5, 0x21, 0x00


	//----- nvinfo : EIATTR_KPARAM_INFO
	.align		4
.L_15:
        /*0018*/ 	.byte	0x04, 0x17
        /*001a*/ 	.short	(.L_17 - .L_16)
.L_16:
        /*001c*/ 	.word	0x00000000
        /*0020*/ 	.short	0x0002
        /*0022*/ 	.short	0x000c
        /*0024*/ 	.byte	0x00, 0xf0, 0x11, 0x00


	//----- nvinfo : EIATTR_KPARAM_INFO
	.align		4
.L_17:
        /*0028*/ 	.byte	0x04, 0x17
        /*002a*/ 	.short	(.L_19 - .L_18)
.L_18:
        /*002c*/ 	.word	0x00000000
        /*0030*/ 	.short	0x0001
        /*0032*/ 	.short	0x0008
        /*0034*/ 	.byte	0x00, 0xf0, 0x11, 0x00


	//----- nvinfo : EIATTR_KPARAM_INFO
	.align		4
.L_19:
        /*0038*/ 	.byte	0x04, 0x17
        /*003a*/ 	.short	(.L_21 - .L_20)
.L_20:
        /*003c*/ 	.word	0x00000000
        /*0040*/ 	.short	0x0000
        /*0042*/ 	.short	0x0000
        /*0044*/ 	.byte	0x00, 0xf5, 0x21, 0x00


	//----- nvinfo : EIATTR_SPARSE_MMA_MASK
	.align		4
.L_21:
        /*0048*/ 	.byte	0x03, 0x50
        /*004a*/ 	.short	0x0000


	//----- nvinfo : EIATTR_MAXREG_COUNT
	.align		4
        /*004c*/ 	.byte	0x03, 0x1b
        /*004e*/ 	.short	0x00ff


	//----- nvinfo : EIATTR_MERCURY_ISA_VERSION
	.align		4
        /*0050*/ 	.byte	0x03, 0x5f
        /*0052*/ 	.short	0x0101


	//----- nvinfo : EIATTR_INT_WARP_WIDE_INSTR_OFFSETS
	.align		4
        /*0054*/ 	.byte	0x04, 0x31
        /*0056*/ 	.short	(.L_23 - .L_22)


	//   ....[0]....
.L_22:
        /*0058*/ 	.word	0x00000130


	//----- nvinfo : EIATTR_VRC_CTA_INIT_COUNT
	.align		4
.L_23:
        /*005c*/ 	.byte	0x02, 0x4a
	.zero		1
	.zero		1


	//----- nvinfo : EIATTR_EXIT_INSTR_OFFSETS
	.align		4
        /*0060*/ 	.byte	0x04, 0x1c
        /*0062*/ 	.short	(.L_25 - .L_24)


	//   ....[0]....
.L_24:
        /*0064*/ 	.word	0x00000070


	//   ....[1]....
        /*0068*/ 	.word	0x00000100


	//   ....[2]....
        /*006c*/ 	.word	0x00000180


	//----- nvinfo : EIATTR_CBANK_PARAM_SIZE
	.align		4
.L_25:
        /*0070*/ 	.byte	0x03, 0x19
        /*0072*/ 	.short	0x0018


	//----- nvinfo : EIATTR_PARAM_CBANK
	.align		4
        /*0074*/ 	.byte	0x04, 0x0a
        /*0076*/ 	.short	(.L_27 - .L_26)
	.align		4
.L_26:
        /*0078*/ 	.word	index@(.nv.constant0._Z13verify_kernelPfifPi)
        /*007c*/ 	.short	0x0380
        /*007e*/ 	.short	0x0018


	//----- nvinfo : EIATTR_SW_WAR
	.align		4
.L_27:
        /*0080*/ 	.byte	0x04, 0x36
        /*0082*/ 	.short	(.L_29 - .L_28)
.L_28:
        /*0084*/ 	.word	0x00000008
.L_29:


//--------------------- .nv.info._Z11fill_kernelPfif --------------------------
	.section	.nv.info._Z11fill_kernelPfif,"",@"SHT_CUDA_INFO"
	.sectionflags	@""
	.align	4


	//----- nvinfo : EIATTR_CUDA_API_VERSION
	.align		4
        /*0000*/ 	.byte	0x04, 0x37
        /*0002*/ 	.short	(.L_31 - .L_30)
.L_30:
        /*0004*/ 	.word	0x00000082


	//----- nvinfo : EIATTR_KPARAM_INFO
	.align		4
.L_31:
        /*0008*/ 	.byte	0x04, 0x17
        /*000a*/ 	.short	(.L_33 - .L_32)
.L_32:
        /*000c*/ 	.word	0x00000000
        /*0010*/ 	.short	0x0002
        /*0012*/ 	.short	0x000c
        /*0014*/ 	.byte	0x00, 0xf0, 0x11, 0x00


	//----- nvinfo : EIATTR_KPARAM_INFO
	.align		4
.L_33:
        /*0018*/ 	.byte	0x04, 0x17
        /*001a*/ 	.short	(.L_35 - .L_34)
.L_34:
        /*001c*/ 	.word	0x00000000
        /*0020*/ 	.short	0x0001
        /*0022*/ 	.short	0x0008
        /*0024*/ 	.byte	0x00, 0xf0, 0x11, 0x00


	//----- nvinfo : EIATTR_KPARAM_INFO
	.align		4
.L_35:
        /*0028*/ 	.byte	0x04, 0x17
        /*002a*/ 	.short	(.L_37 - .L_36)
.L_36:
        /*002c*/ 	.word	0x00000000
        /*0030*/ 	.short	0x0000
        /*0032*/ 	.short	0x0000
        /*0034*/ 	.byte	0x00, 0xf5, 0x21, 0x00


	//----- nvinfo : EIATTR_SPARSE_MMA_MASK
	.align		4
.L_37:
        /*0038*/ 	.byte	0x03, 0x50
        /*003a*/ 	.short	0x0000


	//----- nvinfo : EIATTR_MAXREG_COUNT
	.align		4
        /*003c*/ 	.byte	0x03, 0x1b
        /*003e*/ 	.short	0x00ff


	//----- nvinfo : EIATTR_MERCURY_ISA_VERSION
	.align		4
        /*0040*/ 	.byte	0x03, 0x5f
        /*0042*/ 	.short	0x0101


	//----- nvinfo : EIATTR_VRC_CTA_INIT_COUNT
	.align		4
        /*0044*/ 	.byte	0x02, 0x4a
	.zero		1
	.zero		1


	//----- nvinfo : EIATTR_EXIT_INSTR_OFFSETS
	.align		4
        /*0048*/ 	.byte	0x04, 0x1c
        /*004a*/ 	.short	(.L_39 - .L_38)


	//   ....[0]....
.L_38:
        /*004c*/ 	.word	0x00000070


	//   ....[1]....
        /*0050*/ 	.word	0x000000f0


	//----- nvinfo : EIATTR_CBANK_PARAM_SIZE
	.align		4
.L_39:
        /*0054*/ 	.byte	0x03, 0x19
        /*0056*/ 	.short	0x0010


	//----- nvinfo : EIATTR_PARAM_CBANK
	.align		4
        /*0058*/ 	.byte	0x04, 0x0a
        /*005a*/ 	.short	(.L_41 - .L_40)
	.align		4
.L_40:
        /*005c*/ 	.word	index@(.nv.constant0._Z11fill_kernelPfif)
        /*0060*/ 	.short	0x0380
        /*0062*/ 	.short	0x0010


	//----- nvinfo : EIATTR_SW_WAR
	.align		4
.L_41:
        /*0064*/ 	.byte	0x04, 0x36
        /*0066*/ 	.short	(.L_43 - .L_42)
.L_42:
        /*0068*/ 	.word	0x00000008
.L_43:


//--------------------- .nv.callgraph             --------------------------
	.section	.nv.callgraph,"",@"SHT_CUDA_CALLGRAPH"
	.align	4
	.sectionentsize	8
	.align		4
        /*0000*/ 	.word	0x00000000
	.align		4
        /*0004*/ 	.word	0xffffffff
	.align		4
        /*0008*/ 	.word	0x00000000
	.align		4
        /*000c*/ 	.word	0xfffffffe
	.align		4
        /*0010*/ 	.word	0x00000000
	.align		4
        /*0014*/ 	.word	0xfffffffd
	.align		4
        /*0018*/ 	.word	0x00000000
	.align		4
        /*001c*/ 	.word	0xfffffffc


//--------------------- .text._Z13verify_kernelPfifPi --------------------------
	.section	.text._Z13verify_kernelPfifPi,"ax",@progbits
	.align	128
        .global         _Z13verify_kernelPfifPi
        .type           _Z13verify_kernelPfifPi,@function
        .size           _Z13verify_kernelPfifPi,(.L_x_2 - _Z13verify_kernelPfifPi)
        .other          _Z13verify_kernelPfifPi,@"STO_CUDA_ENTRY STV_DEFAULT"
_Z13verify_kernelPfifPi:
.text._Z13verify_kernelPfifPi:
[----:B------:R-:W-:Y:S01]  /*0000*/  LDC R1, c[0x0][0x37c] ;  /* 0x0000df00ff017b82 */ /* 0x000fe20000000800 */
[----:B------:R-:W0:Y:S07]  /*0010*/  S2R R0, SR_TID.X ;  /* 0x0000000000007919 */ /* 0x000e2e0000002100 */
[----:B------:R-:W0:Y:S01]  /*0020*/  S2UR UR4, SR_CTAID.X ;  /* 0x00000000000479c3 */ /* 0x000e220000002500 */
[----:B------:R-:W1:Y:S07]  /*0030*/  LDCU UR5, c[0x0][0x388] ;  /* 0x00007100ff0577ac */ /* 0x000e6e0008000800 */
[----:B------:R-:W0:Y:S02]  /*0040*/  LDC R5, c[0x0][0x360] ;  /* 0x0000d800ff057b82 */ /* 0x000e240000000800 */
[----:B0-----:R-:W-:-:S05]  /*0050*/  IMAD R5, R5, UR4, R0 ;  /* 0x0000000405057c24 */ /* 0x001fca000f8e0200 */
[----:B-1----:R-:W-:-:S13]  /*0060*/  ISETP.GE.AND P0, PT, R5, UR5, PT ;  /* 0x0000000505007c0c */ /* 0x002fda000bf06270 */
[----:B------:R-:W-:Y:S05]  /*0070*/  @P0 EXIT ;  /* 0x000000000000094d */ /* 0x000fea0003800000 */
[----:B------:R-:W0:Y:S01]  /*0080*/  LDC.64 R2, c[0x0][0x380] ;  /* 0x0000e000ff027b82 */ /* 0x000e220000000a00 */
[----:B------:R-:W1:Y:S01]  /*0090*/  LDCU.64 UR4, c[0x0][0x358] ;  /* 0x00006b00ff0477ac */ /* 0x000e620008000a00 */
[----:B------:R-:W2:Y:S01]  /*00a0*/  LDCU UR6, c[0x0][0x38c] ;  /* 0x00007180ff0677ac */ /* 0x000ea20008000800 */
[----:B0-----:R-:W-:-:S06]  /*00b0*/  IMAD.WIDE R2, R5, 0x4, R2 ;  /* 0x0000000405027825 */ /* 0x001fcc00078e0202 */
[----:B-1----:R-:W3:Y:S01]  /*00c0*/  LDG.E R2, desc[UR4][R2.64] ;  /* 0x0000000402027981 */ /* 0x002ee2000c1e1900 */
[----:B------:R-:W-:-:S05]  /*00d0*/  I2FP.F32.S32 R5, R5 ;  /* 0x0000000500057245 */ /* 0x000fca0000201400 */
[----:B--2---:R-:W-:-:S05]  /*00e0*/  FADD R5, R5, UR6 ;  /* 0x0000000605057e21 */ /* 0x004fca0008000000 */
[----:B---3--:R-:W-:-:S13]  /*00f0*/  FSETP.NEU.AND P0, PT, R2, R5, PT ;  /* 0x000000050200720b */ /* 0x008fda0003f0d000 */
[----:B------:R-:W-:Y:S05]  /*0100*/  @!P0 EXIT ;  /* 0x000000000000894d */ /* 0x000fea0003800000 */
[----:B------:R-:W0:Y:S01]  /*0110*/  S2R R0, SR_LANEID ;  /* 0x0000000000007919 */ /* 0x000e220000000000 */
[----:B------:R-:W1:Y:S01]  /*0120*/  LDC.64 R2, c[0x0][0x390] ;  /* 0x0000e400ff027b82 */ /* 0x000e620000000a00 */
[----:B------:R-:W-:Y:S02]  /*0130*/  VOTEU.ANY UR6, UPT, PT ;  /* 0x0000000000067886 */ /* 0x000fe400038e0100 */
[----:B------:R-:W-:Y:S02]  /*0140*/  UFLO.U32 UR7, UR6 ;  /* 0x00000006000772bd */ /* 0x000fe400080e0000 */
[----:B------:R-:W1:Y:S04]  /*0150*/  POPC R5, UR6 ;  /* 0x0000000600057d09 */ /* 0x000e680008000000 */
[----:B0-----:R-:W-:-:S13]  /*0160*/  ISETP.EQ.U32.AND P0, PT, R0, UR7, PT ;  /* 0x0000000700007c0c */ /* 0x001fda000bf02070 */
[----:B-1----:R-:W-:Y:S01]  /*0170*/  @P0 REDG.E.ADD.STRONG.GPU desc[UR4][R2.64], R5 ;  /* 0x000000050200098e */ /* 0x002fe2000c12e104 */
[----:B------:R-:W-:Y:S05]  /*0180*/  EXIT ;  /* 0x000000000000794d */ /* 0x000fea0003800000 */
.L_x_0:
[----:B------:R-:W-:-:S00]  /*0190*/  BRA `(.L_x_0) ;  /* 0xfffffffc00fc7947 */ /* 0x000fc0000383ffff */
[----:B------:R-:W-:-:S00]  /*01a0*/  NOP ;  /* 0x0000000000007918 */ /* 0x000fc00000000000 */
        /* <DEDUP_REMOVED lines=13> */
.L_x_2:


//--------------------- .text._Z11fill_kernelPfif --------------------------
	.section	.text._Z11fill_kernelPfif,"ax",@progbits
	.align	128
        .global         _Z11fill_kernelPfif
        .type           _Z11fill_kernelPfif,@function
        .size           _Z11fill_kernelPfif,(.L_x_3 - _Z11fill_kernelPfif)
        .other          _Z11fill_kernelPfif,@"STO_CUDA_ENTRY STV_DEFAULT"
_Z11fill_kernelPfif:
.text._Z11fill_kernelPfif:
        /* <DEDUP_REMOVED lines=9> */
[----:B------:R-:W1:Y:S01]  /*0090*/  LDCU UR6, c[0x0][0x38c] ;  /* 0x00007180ff0677ac */ /* 0x000e620008000800 */
[----:B------:R-:W-:Y:S01]  /*00a0*/  I2FP.F32.S32 R0, R5 ;  /* 0x0000000500007245 */ /* 0x000fe20000201400 */
[----:B------:R-:W2:Y:S01]  /*00b0*/  LDCU.64 UR4, c[0x0][0x358] ;  /* 0x00006b00ff0477ac */ /* 0x000ea20008000a00 */
[----:B0-----:R-:W-:-:S04]  /*00c0*/  IMAD.WIDE R2, R5, 0x4, R2 ;  /* 0x0000000405027825 */ /* 0x001fc800078e0202 */
[----:B-1----:R-:W-:-:S05]  /*00d0*/  FADD R5, R0, UR6 ;  /* 0x0000000600057e21 */ /* 0x002fca0008000000 */
[----:B--2---:R-:W-:Y:S01]  /*00e0*/  STG.E desc[UR4][R2.64], R5 ;  /* 0x0000000502007986 */ /* 0x004fe2000c101904 */
[----:B------:R-:W-:Y:S05]  /*00f0*/  EXIT ;  /* 0x000000000000794d */ /* 0x000fea0003800000 */
.L_x_1:
        /* <DEDUP_REMOVED lines=16> */
.L_x_3:


//--------------------- .nv.shared.reserved.0     --------------------------
	.section	.nv.shared.reserved.0,"aw",@nobits
	.weak		__nv_reservedSMEM_offset_0_alias
	.size		__nv_reservedSMEM_offset_0_alias, 0, 64
	.other		__nv_reservedSMEM_offset_0_alias,@"STO_CUDA_RESERVED_SHARED STV_DEFAULT"
__nv_reservedSMEM_offset_0_alias:
	.zero		0
	.zero		64


//--------------------- .nv.constant0._Z13verify_kernelPfifPi --------------------------
	.section	.nv.constant0._Z13verify_kernelPfifPi,"a",@progbits
	.sectionflags	@""
	.align	4
.nv.constant0._Z13verify_kernelPfifPi:
	.zero		920


//--------------------- .nv.constant0._Z11fill_kernelPfif --------------------------
	.section	.nv.constant0._Z11fill_kernelPfif,"a",@progbits
	.sectionflags	@""
	.align	4
.nv.constant0._Z11fill_kernelPfif:
	.zero		912


//--------------------- SYMBOLS --------------------------

	.type		.nv.reservedSmem.offset0,@object
	.size		.nv.reservedSmem.offset0,0x4
